	.headerflags	@"EF_CUDA_TEXMODE_UNIFIED EF_CUDA_64BIT_ADDRESS EF_CUDA_ACCELERATORS EF_CUDA_SM90 EF_CUDA_VIRTUAL_SM(EF_CUDA_SM90)"
	.elftype	@"ET_EXEC"


//--------------------- .nv.info                  --------------------------
	.section	.nv.info,"",@"SHT_CUDA_INFO"
	.align	4


	//----- nvinfo : EIATTR_REGCOUNT
	.align		4
        /*0000*/ 	.byte	0x04, 0x2f
        /*0002*/ 	.short	(.L_1 - .L_0)
	.align		4
.L_0:
        /*0004*/ 	.word	index@(triton_poi_fused_clone_0)
        /*0008*/ 	.word	0x0000000e


	//----- nvinfo : EIATTR_MIN_STACK_SIZE
	.align		4
.L_1:
        /*000c*/ 	.byte	0x04, 0x12
        /*000e*/ 	.short	(.L_3 - .L_2)
	.align		4
.L_2:
        /*0010*/ 	.word	index@(triton_poi_fused_clone_0)
        /*0014*/ 	.word	0x00000000


	//----- nvinfo : EIATTR_FRAME_SIZE
	.align		4
.L_3:
        /*0018*/ 	.byte	0x04, 0x11
        /*001a*/ 	.short	(.L_5 - .L_4)
	.align		4
.L_4:
        /*001c*/ 	.word	index@(triton_poi_fused_clone_0)
        /*0020*/ 	.word	0x00000000


	//----- nvinfo : EIATTR_MIN_STACK_SIZE
	.align		4
.L_5:
        /*0024*/ 	.byte	0x04, 0x12
        /*0026*/ 	.short	(.L_7 - .L_6)
	.align		4
.L_6:
        /*0028*/ 	.word	index@(triton_poi_fused_clone_0)
        /*002c*/ 	.word	0x00000000
.L_7:


//--------------------- .nv.info.triton_poi_fused_clone_0 --------------------------
	.section	.nv.info.triton_poi_fused_clone_0,"",@"SHT_CUDA_INFO"
	.sectionflags	@""
	.align	4


	//----- nvinfo : EIATTR_CUDA_API_VERSION
	.align		4
        /*0000*/ 	.byte	0x04, 0x37
        /*0002*/ 	.short	(.L_9 - .L_8)
.L_8:
        /*0004*/ 	.word	0x0000007c


	//----- nvinfo : EIATTR_KPARAM_INFO
	.align		4
.L_9:
        /*0008*/ 	.byte	0x04, 0x17
        /*000a*/ 	.short	(.L_11 - .L_10)
.L_10:
        /*000c*/ 	.word	0x00000000
        /*0010*/ 	.short	0x0002
        /*0012*/ 	.short	0x0010
        /*0014*/ 	.byte	0x00, 0xf0, 0x11, 0x00


	//----- nvinfo : EIATTR_KPARAM_INFO
	.align		4
.L_11:
        /*0018*/ 	.byte	0x04, 0x17
        /*001a*/ 	.short	(.L_13 - .L_12)
.L_12:
        /*001c*/ 	.word	0x00000000
        /*0020*/ 	.short	0x0001
        /*0022*/ 	.short	0x0008
        /*0024*/ 	.byte	0x00, 0xf4, 0x21, 0x00


	//----- nvinfo : EIATTR_KPARAM_INFO
	.align		4
.L_13:
        /*0028*/ 	.byte	0x04, 0x17
        /*002a*/ 	.short	(.L_15 - .L_14)
.L_14:
        /*002c*/ 	.word	0x00000000
        /*0030*/ 	.short	0x0000
        /*0032*/ 	.short	0x0000
        /*0034*/ 	.byte	0x00, 0xf4, 0x21, 0x00


	//----- nvinfo : EIATTR_SPARSE_MMA_MASK
	.align		4
.L_15:
        /*0038*/ 	.byte	0x03, 0x50
        /*003a*/ 	.short	0x0000


	//----- nvinfo : EIATTR_MAXREG_COUNT
	.align		4
        /*003c*/ 	.byte	0x03, 0x1b
        /*003e*/ 	.short	0x00ff


	//----- nvinfo : EIATTR_EXIT_INSTR_OFFSETS
	.align		4
        /*0040*/ 	.byte	0x04, 0x1c
        /*0042*/ 	.short	(.L_17 - .L_16)


	//   ....[0]....
.L_16:
        /*0044*/ 	.word	0x00000470


	//   ....[1]....
        /*0048*/ 	.word	0x00000490


	//----- nvinfo : EIATTR_REQNTID
	.align		4
.L_17:
        /*004c*/ 	.byte	0x04, 0x10
        /*004e*/ 	.short	(.L_19 - .L_18)
.L_18:
        /*0050*/ 	.word	0x00000080
        /*0054*/ 	.word	0x00000001
        /*0058*/ 	.word	0x00000001


	//----- nvinfo : EIATTR_CBANK_PARAM_SIZE
	.align		4
.L_19:
        /*005c*/ 	.byte	0x03, 0x19
        /*005e*/ 	.short	0x0014


	//----- nvinfo : EIATTR_PARAM_CBANK
	.align		4
        /*0060*/ 	.byte	0x04, 0x0a
        /*0062*/ 	.short	(.L_21 - .L_20)
	.align		4
.L_20:
        /*0064*/ 	.word	index@(.nv.constant0.triton_poi_fused_clone_0)
        /*0068*/ 	.short	0x0210
        /*006a*/ 	.short	0x0014


	//----- nvinfo : EIATTR_SW_WAR
	.align		4
.L_21:
        /*006c*/ 	.byte	0x04, 0x36
        /*006e*/ 	.short	(.L_23 - .L_22)
.L_22:
        /*0070*/ 	.word	0x00000008
.L_23:


//--------------------- .nv.callgraph             --------------------------
	.section	.nv.callgraph,"",@"SHT_CUDA_CALLGRAPH"
	.align	4
	.sectionentsize	8
	.align		4
        /*0000*/ 	.word	0x00000000
	.align		4
        /*0004*/ 	.word	0xffffffff
	.align		4
        /*0008*/ 	.word	0x00000000
	.align		4
        /*000c*/ 	.word	0xfffffffe
	.align		4
        /*0010*/ 	.word	0x00000000
	.align		4
        /*0014*/ 	.word	0xfffffffd
	.align		4
        /*0018*/ 	.word	0x00000000
	.align		4
        /*001c*/ 	.word	0xfffffffc


//--------------------- .text.triton_poi_fused_clone_0 --------------------------
	.section	.text.triton_poi_fused_clone_0,"ax",@progbits
	.align	128
        .global         triton_poi_fused_clone_0
        .type           triton_poi_fused_clone_0,@function
        .size           triton_poi_fused_clone_0,(.L_x_1 - triton_poi_fused_clone_0)
        .other          triton_poi_fused_clone_0,@"STO_CUDA_ENTRY STV_DEFAULT"
triton_poi_fused_clone_0:
.text.triton_poi_fused_clone_0:
[----:B------:R-:W0:Y:S02]  /*0000*/  LDC R1, c[0x0][0x28] ;  /* 0x00000a00ff017b82 */ /* 0x000e240000000800 */
[----:B------:R-:W1:Y:S01]  /*0010*/  S2R R0, SR_TID.X ;  /* 0x0000000000007919 */ /* 0x000e620000002100 */
[----:B------:R-:W-:Y:S01]  /*0020*/  ULDC.64 UR4, c[0x0][0x208] ;  /* 0x0000820000047ab9 */ /* 0x000fe20000000a00 */
[----:B------:R-:W2:Y:S01]  /*0030*/  S2R R3, SR_CTAID.X ;  /* 0x0000000000037919 */ /* 0x000ea20000002500 */
[----:B-1----:R-:W-:Y:S02]  /*0040*/  LOP3.LUT R0, R0, 0x7f, RZ, 0xc0, !PT ;  /* 0x0000007f00007812 */ /* 0x002fe400078ec0ff */
[----:B--2---:R-:W-:-:S03]  /*0050*/  SHF.R.S32.HI R5, RZ, 0x18, R3 ;  /* 0x00000018ff057819 */ /* 0x004fc60000011403 */
[----:B------:R-:W-:Y:S01]  /*0060*/  IMAD R0, R3, 0x80, R0 ;  /* 0x0000008003007824 */ /* 0x000fe200078e0200 */
[----:B------:R-:W-:-:S04]  /*0070*/  SGXT R5, R5, 0x1 ;  /* 0x000000010505781a */ /* 0x000fc80000000200 */
[----:B------:R-:W-:Y:S02]  /*0080*/  ISETP.GE.AND P0, PT, R0, 0x400, PT ;  /* 0x000004000000780c */ /* 0x000fe40003f06270 */
[----:B------:R-:W-:-:S04]  /*0090*/  LEA.HI R2, R5, R0, RZ, 0x4 ;  /* 0x0000000005027211 */ /* 0x000fc800078f20ff */
[----:B------:R-:W-:Y:S02]  /*00a0*/  SHF.R.S32.HI R3, RZ, 0x4, R2 ;  /* 0x00000004ff037819 */ /* 0x000fe40000011402 */
[----:B------:R-:W-:Y:S02]  /*00b0*/  LOP3.LUT R7, R2, 0xfffffff0, RZ, 0xc0, !PT ;  /* 0xfffffff002077812 */ /* 0x000fe400078ec0ff */
[----:B------:R-:W-:-:S03]  /*00c0*/  LEA.HI R4, R3, R3, RZ, 0x2 ;  /* 0x0000000303047211 */ /* 0x000fc600078f10ff */
[----:B------:R-:W-:Y:S01]  /*00d0*/  IMAD.IADD R2, R0, 0x1, -R7 ;  /* 0x0000000100027824 */ /* 0x000fe200078e0a07 */
[----:B------:R-:W-:-:S05]  /*00e0*/  LOP3.LUT R4, R4, 0xfffffffc, RZ, 0xc0, !PT ;  /* 0xfffffffc04047812 */ /* 0x000fca00078ec0ff */
[----:B------:R-:W-:-:S04]  /*00f0*/  IMAD.IADD R3, R3, 0x1, -R4 ;  /* 0x0000000103037824 */ /* 0x000fc800078e0a04 */
[----:B------:R-:W-:-:S05]  /*0100*/  IMAD R4, R2, 0x4, R3 ;  /* 0x0000000402047824 */ /* 0x000fca00078e0203 */
[----:B------:R-:W-:-:S04]  /*0110*/  PRMT R3, R4, 0x8880, RZ ;  /* 0x0000888004037816 */ /* 0x000fc800000000ff */
[----:B------:R-:W-:-:S04]  /*0120*/  PRMT R3, R3, 0x7710, RZ ;  /* 0x0000771003037816 */ /* 0x000fc800000000ff */
[----:B------:R-:W-:-:S04]  /*0130*/  SHF.R.U32.HI R3, RZ, 0xb, R3 ;  /* 0x0000000bff037819 */ /* 0x000fc80000011603 */
[----:B------:R-:W-:-:S05]  /*0140*/  LOP3.LUT R3, R3, 0xf, RZ, 0xc0, !PT ;  /* 0x0000000f03037812 */ /* 0x000fca00078ec0ff */
[----:B------:R-:W-:-:S05]  /*0150*/  IMAD.IADD R6, R4, 0x1, R3 ;  /* 0x0000000104067824 */ /* 0x000fca00078e0203 */
[C---:B------:R-:W-:Y:S02]  /*0160*/  LOP3.LUT R3, R6.reuse, 0xfff0, RZ, 0xc0, !PT ;  /* 0x0000fff006037812 */ /* 0x040fe400078ec0ff */
[----:B------:R-:W-:Y:S02]  /*0170*/  PRMT R9, R6, 0x8880, RZ ;  /* 0x0000888006097816 */ /* 0x000fe400000000ff */
[CC--:B------:R-:W-:Y:S01]  /*0180*/  LEA.HI R6, R5.reuse, R0.reuse, RZ, 0x6 ;  /* 0x0000000005067211 */ /* 0x0c0fe200078f30ff */
[----:B------:R-:W-:Y:S01]  /*0190*/  IMAD.MOV R7, RZ, RZ, -R3 ;  /* 0x000000ffff077224 */ /* 0x000fe200078e0a03 */
[----:B------:R-:W-:Y:S02]  /*01a0*/  PRMT R3, R2, 0x8880, RZ ;  /* 0x0000888002037816 */ /* 0x000fe400000000ff */
[----:B------:R-:W-:Y:S02]  /*01b0*/  LEA.HI R5, R5, R0, RZ, 0x8 ;  /* 0x0000000005057211 */ /* 0x000fe400078f40ff */
[----:B------:R-:W-:-:S02]  /*01c0*/  PRMT R7, R7, 0x7710, RZ ;  /* 0x0000771007077816 */ /* 0x000fc400000000ff */
[----:B------:R-:W-:Y:S02]  /*01d0*/  PRMT R3, R3, 0x7710, RZ ;  /* 0x0000771003037816 */ /* 0x000fe400000000ff */
[----:B------:R-:W-:Y:S01]  /*01e0*/  SHF.R.S32.HI R6, RZ, 0x6, R6 ;  /* 0x00000006ff067819 */ /* 0x000fe20000011406 */
[----:B------:R-:W-:Y:S01]  /*01f0*/  IMAD.IADD R4, R4, 0x1, R7 ;  /* 0x0000000104047824 */ /* 0x000fe200078e0207 */
[----:B------:R-:W-:Y:S02]  /*0200*/  SHF.R.U32.HI R3, RZ, 0xd, R3 ;  /* 0x0000000dff037819 */ /* 0x000fe40000011603 */
[----:B------:R-:W-:Y:S02]  /*0210*/  SHF.R.S32.HI R5, RZ, 0x8, R5 ;  /* 0x00000008ff057819 */ /* 0x000fe40000011405 */
[----:B------:R-:W-:Y:S02]  /*0220*/  PRMT R7, R4, 0x8880, RZ ;  /* 0x0000888004077816 */ /* 0x000fe400000000ff */
[----:B------:R-:W-:-:S02]  /*0230*/  LOP3.LUT R3, R3, 0x3, RZ, 0xc0, !PT ;  /* 0x0000000303037812 */ /* 0x000fc400078ec0ff */
[----:B------:R-:W-:-:S03]  /*0240*/  PRMT R7, R7, 0x7710, RZ ;  /* 0x0000771007077816 */ /* 0x000fc600000000ff */
[----:B------:R-:W-:Y:S01]  /*0250*/  IMAD.IADD R3, R2, 0x1, R3 ;  /* 0x0000000102037824 */ /* 0x000fe200078e0203 */
[----:B------:R-:W-:-:S04]  /*0260*/  SHF.R.U32.HI R7, RZ, 0xd, R7 ;  /* 0x0000000dff077819 */ /* 0x000fc80000011607 */
[----:B------:R-:W-:Y:S02]  /*0270*/  LOP3.LUT R7, R7, 0x3, RZ, 0xc0, !PT ;  /* 0x0000000307077812 */ /* 0x000fe400078ec0ff */
[----:B------:R-:W-:-:S03]  /*0280*/  LOP3.LUT R3, R3, 0xfc, RZ, 0xc0, !PT ;  /* 0x000000fc03037812 */ /* 0x000fc600078ec0ff */
[----:B------:R-:W-:Y:S02]  /*0290*/  IMAD.IADD R7, R4, 0x1, R7 ;  /* 0x0000000104077824 */ /* 0x000fe400078e0207 */
[----:B------:R-:W-:-:S03]  /*02a0*/  IMAD.MOV R3, RZ, RZ, -R3 ;  /* 0x000000ffff037224 */ /* 0x000fc600078e0a03 */
[----:B------:R-:W-:Y:S02]  /*02b0*/  LOP3.LUT R8, R7, 0xfc, RZ, 0xc0, !PT ;  /* 0x000000fc07087812 */ /* 0x000fe400078ec0ff */
[----:B------:R-:W-:-:S03]  /*02c0*/  PRMT R3, R3, 0x7710, RZ ;  /* 0x0000771003037816 */ /* 0x000fc600000000ff */
[----:B------:R-:W-:Y:S02]  /*02d0*/  IMAD.MOV R10, RZ, RZ, -R8 ;  /* 0x000000ffff0a7224 */ /* 0x000fe400078e0a08 */
[----:B------:R-:W-:Y:S02]  /*02e0*/  IMAD.IADD R7, R2, 0x1, R3 ;  /* 0x0000000102077824 */ /* 0x000fe400078e0203 */
[----:B------:R-:W1:Y:S01]  /*02f0*/  LDC.64 R2, c[0x0][0x210] ;  /* 0x00008400ff027b82 */ /* 0x000e620000000a00 */
[----:B------:R-:W-:Y:S01]  /*0300*/  IMAD.MOV.U32 R8, RZ, RZ, R9 ;  /* 0x000000ffff087224 */ /* 0x000fe200078e0009 */
[----:B------:R-:W-:-:S04]  /*0310*/  PRMT R9, R10, 0x7710, RZ ;  /* 0x000077100a097816 */ /* 0x000fc800000000ff */
[----:B------:R-:W-:Y:S01]  /*0320*/  SHF.R.S32.HI R8, RZ, 0x4, R8 ;  /* 0x00000004ff087819 */ /* 0x000fe20000011408 */
[----:B------:R-:W-:Y:S01]  /*0330*/  IMAD.IADD R9, R4, 0x1, R9 ;  /* 0x0000000104097824 */ /* 0x000fe200078e0209 */
[----:B------:R-:W-:Y:S02]  /*0340*/  LEA.HI R4, R6, R6, RZ, 0x2 ;  /* 0x0000000606047211 */ /* 0x000fe400078f10ff */
[----:B------:R-:W-:Y:S01]  /*0350*/  PRMT R11, R8, 0x9910, RZ ;  /* 0x00009910080b7816 */ /* 0x000fe200000000ff */
[----:B------:R-:W-:Y:S01]  /*0360*/  IMAD.SHL.U32 R8, R5, 0x10, RZ ;  /* 0x0000001005087824 */ /* 0x000fe200078e00ff */
[----:B------:R-:W-:Y:S02]  /*0370*/  LOP3.LUT R5, R4, 0xfffffffc, RZ, 0xc0, !PT ;  /* 0xfffffffc04057812 */ /* 0x000fe400078ec0ff */
[----:B------:R-:W-:Y:S02]  /*0380*/  LOP3.LUT R9, R9, 0xffff, RZ, 0xc0, !PT ;  /* 0x0000ffff09097812 */ /* 0x000fe400078ec0ff */
[----:B------:R-:W-:-:S02]  /*0390*/  PRMT R4, R7, 0x8880, RZ ;  /* 0x0000888007047816 */ /* 0x000fc400000000ff */
[----:B------:R-:W-:Y:S01]  /*03a0*/  IADD3 R5, R8, R6, -R5 ;  /* 0x0000000608057210 */ /* 0x000fe20007ffe805 */
[----:B------:R-:W-:Y:S01]  /*03b0*/  IMAD R8, R11, 0x4, R8 ;  /* 0x000000040b087824 */ /* 0x000fe200078e0208 */
[----:B------:R-:W-:-:S03]  /*03c0*/  PRMT R7, R9, 0x8880, RZ ;  /* 0x0000888009077816 */ /* 0x000fc600000000ff */
[----:B------:R-:W-:Y:S02]  /*03d0*/  IMAD R5, R4, 0x4, R5 ;  /* 0x0000000404057824 */ /* 0x000fe400078e0205 */
[----:B------:R-:W-:Y:S01]  /*03e0*/  IMAD.IADD R7, R8, 0x1, R7 ;  /* 0x0000000108077824 */ /* 0x000fe200078e0207 */
[----:B------:R-:W-:Y:S01]  /*03f0*/  CS2R R8, SRZ ;  /* 0x0000000000087805 */ /* 0x000fe2000001ff00 */
[----:B-1----:R-:W-:-:S04]  /*0400*/  IMAD.WIDE R4, R5, 0x4, R2 ;  /* 0x0000000405047825 */ /* 0x002fc800078e0202 */
[----:B------:R-:W-:Y:S01]  /*0410*/  IMAD.WIDE R2, R7, 0x4, R2 ;  /* 0x0000000407027825 */ /* 0x000fe200078e0202 */
[----:B------:R-:W2:Y:S01]  /*0420*/  @!P0 LDG.E.EL R8, desc[UR4][R4.64] ;  /* 0x0000000404088981 */ /* 0x000ea2000c2e1900 */
[----:B------:R-:W1:Y:S03]  /*0430*/  LDC.64 R6, c[0x0][0x218] ;  /* 0x00008600ff067b82 */ /* 0x000e660000000a00 */
[----:B------:R-:W2:Y:S01]  /*0440*/  @!P0 LDG.E.EL R9, desc[UR4][R2.64] ;  /* 0x0000000402098981 */ /* 0x000ea2000c2e1900 */
[----:B-1----:R-:W-:-:S04]  /*0450*/  IMAD.WIDE R6, R0, 0x4, R6 ;  /* 0x0000000400067825 */ /* 0x002fc800078e0206 */
[----:B--2---:R-:W-:Y:S01]  /*0460*/  FMUL R9, R9, R8 ;  /* 0x0000000809097220 */ /* 0x004fe20000400000 */
[----:B------:R-:W-:Y:S06]  /*0470*/  @P0 EXIT ;  /* 0x000000000000094d */ /* 0x000fec0003800000 */
[----:B------:R-:W-:Y:S01]  /*0480*/  STG.E desc[UR4][R6.64], R9 ;  /* 0x0000000906007986 */ /* 0x000fe2000c101904 */
[----:B------:R-:W-:Y:S05]  /*0490*/  EXIT ;  /* 0x000000000000794d */ /* 0x000fea0003800000 */
.L_x_0:
[----:B------:R-:W-:-:S00]  /*04a0*/  BRA `(.L_x_0) ;  /* 0xfffffffc00fc7947 */ /* 0x000fc0000383ffff */
[----:B------:R-:W-:-:S00]  /*04b0*/  NOP ;  /* 0x0000000000007918 */ /* 0x000fc00000000000 */
        /* <DEDUP_REMOVED lines=12> */
.L_x_1:


//--------------------- .nv.constant0.triton_poi_fused_clone_0 --------------------------
	.section	.nv.constant0.triton_poi_fused_clone_0,"a",@progbits
	.sectionflags	@""
	.align	4
.nv.constant0.triton_poi_fused_clone_0:
	.zero		548
